//
// Generated by NVIDIA NVVM Compiler
//
// Compiler Build ID: CL-36424714
// Cuda compilation tools, release 13.0, V13.0.88
// Based on NVVM 20.0.0
//

.version 9.0
.target sm_100
.address_size 64

	// .globl	_Z6matmulPiS_S_

.visible .entry _Z6matmulPiS_S_(
	.param .u64 .ptr .align 1 _Z6matmulPiS_S__param_0,
	.param .u64 .ptr .align 1 _Z6matmulPiS_S__param_1,
	.param .u64 .ptr .align 1 _Z6matmulPiS_S__param_2
)
{
	.reg .pred 	%p<3>;
	.reg .b32 	%r<56>;
	.reg .b64 	%rd<46>;

	ld.param.u64 	%rd21, [_Z6matmulPiS_S__param_0];
	ld.param.u64 	%rd23, [_Z6matmulPiS_S__param_1];
	ld.param.u64 	%rd22, [_Z6matmulPiS_S__param_2];
	cvta.to.global.u64 	%rd1, %rd23;
	mov.u32 	%r12, %ctaid.x;
	mov.u32 	%r13, %ntid.x;
	mov.u32 	%r14, %tid.x;
	mad.lo.s32 	%r1, %r12, %r13, %r14;
	mul.hi.s32 	%r15, %r1, 1759218605;
	shr.u32 	%r16, %r15, 31;
	shr.s32 	%r17, %r15, 11;
	add.s32 	%r18, %r17, %r16;
	mul.lo.s32 	%r19, %r18, 5000;
	sub.s32 	%r53, %r1, %r19;
	setp.gt.s32 	%p1, %r1, 24999999;
	@%p1 bra 	$L__BB0_4;
	sub.s32 	%r52, %r1, %r53;
	add.s32 	%r22, %r53, 10000;
	mul.wide.u32 	%rd24, %r22, 4;
	add.s64 	%rd45, %rd1, %rd24;
	add.s32 	%r23, %r53, 15000;
	mul.wide.u32 	%rd25, %r23, 4;
	add.s64 	%rd44, %rd1, %rd25;
	add.s32 	%r24, %r53, 20000;
	mul.wide.u32 	%rd26, %r24, 4;
	add.s64 	%rd43, %rd1, %rd26;
	add.s32 	%r25, %r53, 25000;
	mul.wide.u32 	%rd27, %r25, 4;
	add.s64 	%rd42, %rd1, %rd27;
	add.s32 	%r26, %r53, 30000;
	mul.wide.u32 	%rd28, %r26, 4;
	add.s64 	%rd41, %rd1, %rd28;
	add.s32 	%r27, %r53, 35000;
	mul.wide.u32 	%rd29, %r27, 4;
	add.s64 	%rd40, %rd1, %rd29;
	cvta.to.global.u64 	%rd30, %rd21;
	add.s64 	%rd8, %rd30, 16;
	mov.b32 	%r55, 0;
	mov.b32 	%r54, 5000;
$L__BB0_2:
	mul.wide.s32 	%rd31, %r53, 4;
	add.s64 	%rd32, %rd1, %rd31;
	mul.wide.s32 	%rd33, %r52, 4;
	add.s64 	%rd34, %rd8, %rd33;
	ld.global.u32 	%r28, [%rd34+-16];
	ld.global.u32 	%r29, [%rd32];
	mad.lo.s32 	%r30, %r29, %r28, %r55;
	ld.global.u32 	%r31, [%rd34+-12];
	add.s32 	%r32, %r53, 5000;
	mul.wide.u32 	%rd35, %r32, 4;
	add.s64 	%rd36, %rd1, %rd35;
	ld.global.u32 	%r33, [%rd36];
	mad.lo.s32 	%r34, %r33, %r31, %r30;
	ld.global.u32 	%r35, [%rd34+-8];
	ld.global.u32 	%r36, [%rd45];
	mad.lo.s32 	%r37, %r36, %r35, %r34;
	ld.global.u32 	%r38, [%rd34+-4];
	ld.global.u32 	%r39, [%rd44];
	mad.lo.s32 	%r40, %r39, %r38, %r37;
	ld.global.u32 	%r41, [%rd34];
	ld.global.u32 	%r42, [%rd43];
	mad.lo.s32 	%r43, %r42, %r41, %r40;
	ld.global.u32 	%r44, [%rd34+4];
	ld.global.u32 	%r45, [%rd42];
	mad.lo.s32 	%r46, %r45, %r44, %r43;
	ld.global.u32 	%r47, [%rd34+8];
	ld.global.u32 	%r48, [%rd41];
	mad.lo.s32 	%r49, %r48, %r47, %r46;
	ld.global.u32 	%r50, [%rd34+12];
	ld.global.u32 	%r51, [%rd40];
	mad.lo.s32 	%r55, %r51, %r50, %r49;
	add.s32 	%r54, %r54, 40000;
	add.s32 	%r53, %r53, 40000;
	add.s64 	%rd45, %rd45, 160000;
	add.s64 	%rd44, %rd44, 160000;
	add.s64 	%rd43, %rd43, 160000;
	add.s64 	%rd42, %rd42, 160000;
	add.s64 	%rd41, %rd41, 160000;
	add.s64 	%rd40, %rd40, 160000;
	add.s32 	%r52, %r52, 8;
	setp.ne.s32 	%p2, %r54, 25005000;
	@%p2 bra 	$L__BB0_2;
	cvta.to.global.u64 	%rd37, %rd22;
	mul.wide.s32 	%rd38, %r1, 4;
	add.s64 	%rd39, %rd37, %rd38;
	st.global.u32 	[%rd39], %r55;
$L__BB0_4:
	ret;

}


// ===== COMPILED SASS (sm_100) =====

	.target	sm_100

	.elftype	@"ET_EXEC"


//--------------------- .note.nv.tkinfo           --------------------------
	.section	.note.nv.tkinfo,"",@"SHT_NOTE"
	.sectionflags	@"SHF_NOTE_NV_TKINFO"
	.tkinfo
        /*0018*/ 	.word	0x00000002
        /*0030*/ 	.string	""
        /*0030*/ 	.string	"ptxas"
        /*0030*/ 	.string	"Cuda compilation tools, release 13.0, V13.0.88"
        /*0030*/ 	.string	"Build cuda_13.0.r13.0/compiler.36424714_0"
        /*0030*/ 	.string	"-arch sm_100 -m 64 "



//--------------------- .note.nv.cuinfo           --------------------------
	.section	.note.nv.cuinfo,"",@"SHT_NOTE"
	.sectionflags	@"SHF_NOTE_NV_CUINFO"
        /*0018*/ 	.short	0x0002
        /*001a*/ 	.short	0x0064
        /*001c*/ 	.short	0x0082
	.zero		2


//--------------------- .nv.info                  --------------------------
	.section	.nv.info,"",@"SHT_CUDA_INFO"
	.align	4


	//----- nvinfo : EIATTR_REGCOUNT
	.align		4
        /*0000*/ 	.byte	0x04, 0x2f
        /*0002*/ 	.short	(.L_1 - .L_0)
	.align		4
.L_0:
        /*0004*/ 	.word	index@(_Z6matmulPiS_S_)
        /*0008*/ 	.word	0x00000020


	//----- nvinfo : EIATTR_FRAME_SIZE
	.align		4
.L_1:
        /*000c*/ 	.byte	0x04, 0x11
        /*000e*/ 	.short	(.L_3 - .L_2)
	.align		4
.L_2:
        /*0010*/ 	.word	index@(_Z6matmulPiS_S_)
        /*0014*/ 	.word	0x00000000


	//----- nvinfo : EIATTR_MIN_STACK_SIZE
	.align		4
.L_3:
        /*0018*/ 	.byte	0x04, 0x12
        /*001a*/ 	.short	(.L_5 - .L_4)
	.align		4
.L_4:
        /*001c*/ 	.word	index@(_Z6matmulPiS_S_)
        /*0020*/ 	.word	0x00000000
.L_5:


//--------------------- .nv.compat                --------------------------
	.section	.nv.compat,"",@"SHT_CUDA_COMPAT_INFO"
	.align	4
        /*0000*/ 	.byte	0x02, 0x09, 0x00, 0x00, 0x02, 0x02, 0x01, 0x00, 0x02, 0x05, 0x05, 0x00, 0x03, 0x07, 0x01, 0x01
        /*0010*/ 	.byte	0x02, 0x03, 0x00, 0x00, 0x02, 0x06, 0x01, 0x00, 0x04, 0x0b, 0x08, 0x00, 0x09, 0x00, 0x00, 0x00
        /*0020*/ 	.byte	0x00, 0x00, 0x00, 0x00


//--------------------- .nv.info._Z6matmulPiS_S_  --------------------------
	.section	.nv.info._Z6matmulPiS_S_,"",@"SHT_CUDA_INFO"
	.sectionflags	@""
	.align	4


	//----- nvinfo : EIATTR_CUDA_API_VERSION
	.align		4
        /*0000*/ 	.byte	0x04, 0x37
        /*0002*/ 	.short	(.L_7 - .L_6)
.L_6:
        /*0004*/ 	.word	0x00000082


	//----- nvinfo : EIATTR_KPARAM_INFO
	.align		4
.L_7:
        /*0008*/ 	.byte	0x04, 0x17
        /*000a*/ 	.short	(.L_9 - .L_8)
.L_8:
        /*000c*/ 	.word	0x00000000
        /*0010*/ 	.short	0x0002
        /*0012*/ 	.short	0x0010
        /*0014*/ 	.byte	0x00, 0xf5, 0x21, 0x00


	//----- nvinfo : EIATTR_KPARAM_INFO
	.align		4
.L_9:
        /*0018*/ 	.byte	0x04, 0x17
        /*001a*/ 	.short	(.L_11 - .L_10)
.L_10:
        /*001c*/ 	.word	0x00000000
        /*0020*/ 	.short	0x0001
        /*0022*/ 	.short	0x0008
        /*0024*/ 	.byte	0x00, 0xf5, 0x21, 0x00


	//----- nvinfo : EIATTR_KPARAM_INFO
	.align		4
.L_11:
        /*0028*/ 	.byte	0x04, 0x17
        /*002a*/ 	.short	(.L_13 - .L_12)
.L_12:
        /*002c*/ 	.word	0x00000000
        /*0030*/ 	.short	0x0000
        /*0032*/ 	.short	0x0000
        /*0034*/ 	.byte	0x00, 0xf5, 0x21, 0x00


	//----- nvinfo : EIATTR_SPARSE_MMA_MASK
	.align		4
.L_13:
        /*0038*/ 	.byte	0x03, 0x50
        /*003a*/ 	.short	0x0000


	//----- nvinfo : EIATTR_MAXREG_COUNT
	.align		4
        /*003c*/ 	.byte	0x03, 0x1b
        /*003e*/ 	.short	0x00ff


	//----- nvinfo : EIATTR_MERCURY_ISA_VERSION
	.align		4
        /*0040*/ 	.byte	0x03, 0x5f
        /*0042*/ 	.short	0x0101


	//----- nvinfo : EIATTR_VRC_CTA_INIT_COUNT
	.align		4
        /*0044*/ 	.byte	0x02, 0x4a
	.zero		1
	.zero		1


	//----- nvinfo : EIATTR_EXIT_INSTR_OFFSETS
	.align		4
        /*0048*/ 	.byte	0x04, 0x1c
        /*004a*/ 	.short	(.L_15 - .L_14)


	//   ....[0]....
.L_14:
        /*004c*/ 	.word	0x00000060


	//   ....[1]....
        /*0050*/ 	.word	0x00001140


	//----- nvinfo : EIATTR_CBANK_PARAM_SIZE
	.align		4
.L_15:
        /*0054*/ 	.byte	0x03, 0x19
        /*0056*/ 	.short	0x0018


	//----- nvinfo : EIATTR_PARAM_CBANK
	.align		4
        /*0058*/ 	.byte	0x04, 0x0a
        /*005a*/ 	.short	(.L_17 - .L_16)
	.align		4
.L_16:
        /*005c*/ 	.word	index@(.nv.constant0._Z6matmulPiS_S_)
        /*0060*/ 	.short	0x0380
        /*0062*/ 	.short	0x0018


	//----- nvinfo : EIATTR_SW_WAR
	.align		4
.L_17:
        /*0064*/ 	.byte	0x04, 0x36
        /*0066*/ 	.short	(.L_19 - .L_18)
.L_18:
        /*0068*/ 	.word	0x00000008
.L_19:


//--------------------- .nv.callgraph             --------------------------
	.section	.nv.callgraph,"",@"SHT_CUDA_CALLGRAPH"
	.align	4
	.sectionentsize	8
	.align		4
        /*0000*/ 	.word	0x00000000
	.align		4
        /*0004*/ 	.word	0xffffffff
	.align		4
        /*0008*/ 	.word	0x00000000
	.align		4
        /*000c*/ 	.word	0xfffffffe
	.align		4
        /*0010*/ 	.word	0x00000000
	.align		4
        /*0014*/ 	.word	0xfffffffd
	.align		4
        /*0018*/ 	.word	0x00000000
	.align		4
        /*001c*/ 	.word	0xfffffffc


//--------------------- .text._Z6matmulPiS_S_     --------------------------
	.section	.text._Z6matmulPiS_S_,"ax",@progbits
	.align	128
        .global         _Z6matmulPiS_S_
        .type           _Z6matmulPiS_S_,@function
        .size           _Z6matmulPiS_S_,(.L_x_2 - _Z6matmulPiS_S_)
        .other          _Z6matmulPiS_S_,@"STO_CUDA_ENTRY STV_DEFAULT"
_Z6matmulPiS_S_:
.text._Z6matmulPiS_S_:
[----:B------:R-:W-:Y:S01]  /*0000*/  LDC R1, c[0x0][0x37c] ;  /* 0x0000df00ff017b82 */ /* 0x000fe20000000800 */
[----:B------:R-:W0:Y:S07]  /*0010*/  S2R R0, SR_TID.X ;  /* 0x0000000000007919 */ /* 0x000e2e0000002100 */
[----:B------:R-:W0:Y:S08]  /*0020*/  S2UR UR4, SR_CTAID.X ;  /* 0x00000000000479c3 */ /* 0x000e300000002500 */
[----:B------:R-:W0:Y:S02]  /*0030*/  LDC R11, c[0x0][0x360] ;  /* 0x0000d800ff0b7b82 */ /* 0x000e240000000800 */
[----:B0-----:R-:W-:-:S05]  /*0040*/  IMAD R11, R11, UR4, R0 ;  /* 0x000000040b0b7c24 */ /* 0x001fca000f8e0200 */
[----:B------:R-:W-:-:S13]  /*0050*/  ISETP.GT.AND P0, PT, R11, 0x17d783f, PT ;  /* 0x017d783f0b00780c */ /* 0x000fda0003f04270 */
[----:B------:R-:W-:Y:S05]  /*0060*/  @P0 EXIT ;  /* 0x000000000000094d */ /* 0x000fea0003800000 */
[----:B------:R-:W0:Y:S01]  /*0070*/  LDCU.64 UR4, c[0x0][0x380] ;  /* 0x00007000ff0477ac */ /* 0x000e220008000a00 */
[----:B------:R-:W1:Y:S01]  /*0080*/  LDC.64 R12, c[0x0][0x388] ;  /* 0x0000e200ff0c7b82 */ /* 0x000e620000000a00 */
[----:B------:R-:W-:Y:S01]  /*0090*/  IMAD.HI R0, R11, 0x68db8bad, RZ ;  /* 0x68db8bad0b007827 */ /* 0x000fe200078e02ff */
[----:B------:R-:W2:Y:S04]  /*00a0*/  LDCU.64 UR6, c[0x0][0x358] ;  /* 0x00006b00ff0677ac */ /* 0x000ea80008000a00 */
[----:B------:R-:W-:-:S04]  /*00b0*/  SHF.R.U32.HI R3, RZ, 0x1f, R0 ;  /* 0x0000001fff037819 */ /* 0x000fc80000011600 */
[----:B------:R-:W-:-:S05]  /*00c0*/  LEA.HI.SX32 R0, R0, R3, 0x15 ;  /* 0x0000000300007211 */ /* 0x000fca00078faaff */
[----:B------:R-:W-:Y:S01]  /*00d0*/  IMAD R21, R0, -0x1388, R11 ;  /* 0xffffec7800157824 */ /* 0x000fe200078e020b */
[----:B0-----:R-:W-:-:S04]  /*00e0*/  UIADD3 UR4, UP0, UPT, UR4, 0x10, URZ ;  /* 0x0000001004047890 */ /* 0x001fc8000ff1e0ff */
[----:B------:R-:W-:Y:S01]  /*00f0*/  IADD3 R23, PT, PT, R11, -R21, RZ ;  /* 0x800000150b177210 */ /* 0x000fe20007ffe0ff */
[----:B------:R-:W-:Y:S01]  /*0100*/  UIADD3.X UR5, UPT, UPT, URZ, UR5, URZ, UP0, !UPT ;  /* 0x00000005ff057290 */ /* 0x000fe200087fe4ff */
[C---:B------:R-:W-:Y:S02]  /*0110*/  IADD3 R19, PT, PT, R21.reuse, 0x1388, RZ ;  /* 0x0000138815137810 */ /* 0x040fe40007ffe0ff */
[----:B------:R-:W-:Y:S01]  /*0120*/  MOV R14, UR4 ;  /* 0x00000004000e7c02 */ /* 0x000fe20008000f00 */
[C-C-:B-1----:R-:W-:Y:S02]  /*0130*/  IMAD.WIDE R6, R21.reuse, 0x4, R12.reuse ;  /* 0x0000000415067825 */ /* 0x142fe400078e020c */
[----:B------:R-:W-:Y:S02]  /*0140*/  MOV R15, UR5 ;  /* 0x00000005000f7c02 */ /* 0x000fe40008000f00 */
[----:B------:R-:W-:Y:S01]  /*0150*/  IADD3 R29, PT, PT, R21, 0x2710, RZ ;  /* 0x00002710151d7810 */ /* 0x000fe20007ffe0ff */
[----:B------:R-:W-:Y:S01]  /*0160*/  IMAD.WIDE.U32 R18, R19, 0x4, R12 ;  /* 0x0000000413127825 */ /* 0x000fe200078e000c */
[----:B--2---:R0:W2:Y:S03]  /*0170*/  LDG.E R4, desc[UR6][R6.64] ;  /* 0x0000000606047981 */ /* 0x0040a6000c1e1900 */
[----:B------:R-:W-:Y:S01]  /*0180*/  IMAD.WIDE R24, R23, 0x4, R14 ;  /* 0x0000000417187825 */ /* 0x000fe200078e020e */
[----:B------:R-:W-:Y:S01]  /*0190*/  IADD3 R9, PT, PT, R21, 0x3a98, RZ ;  /* 0x00003a9815097810 */ /* 0x000fe20007ffe0ff */
[----:B------:R-:W3:Y:S04]  /*01a0*/  LDG.E R16, desc[UR6][R18.64] ;  /* 0x0000000612107981 */ /* 0x000ee8000c1e1900 */
[----:B------:R-:W2:Y:S01]  /*01b0*/  LDG.E R5, desc[UR6][R24.64+-0x10] ;  /* 0xfffff00618057981 */ /* 0x000ea2000c1e1900 */
[----:B------:R-:W-:Y:S01]  /*01c0*/  IMAD.WIDE.U32 R28, R29, 0x4, R12 ;  /* 0x000000041d1c7825 */ /* 0x000fe200078e000c */
[----:B------:R-:W-:-:S02]  /*01d0*/  IADD3 R17, PT, PT, R21, 0x4e20, RZ ;  /* 0x00004e2015117810 */ /* 0x000fc40007ffe0ff */
[----:B------:R-:W3:Y:S01]  /*01e0*/  LDG.E R20, desc[UR6][R24.64+-0xc] ;  /* 0xfffff40618147981 */ /* 0x000ee2000c1e1900 */
[----:B------:R-:W-:-:S03]  /*01f0*/  IMAD.WIDE.U32 R8, R9, 0x4, R12 ;  /* 0x0000000409087825 */ /* 0x000fc600078e000c */
[----:B------:R-:W4:Y:S01]  /*0200*/  LDG.E R3, desc[UR6][R28.64] ;  /* 0x000000061c037981 */ /* 0x000f22000c1e1900 */
[----:B0-----:R-:W-:-:S03]  /*0210*/  IMAD.WIDE.U32 R6, R17, 0x4, R12 ;  /* 0x0000000411067825 */ /* 0x001fc600078e000c */
[----:B------:R-:W4:Y:S04]  /*0220*/  LDG.E R2, desc[UR6][R24.64+-0x8] ;  /* 0xfffff80618027981 */ /* 0x000f28000c1e1900 */
[----:B------:R-:W5:Y:S04]  /*0230*/  LDG.E R17, desc[UR6][R8.64] ;  /* 0x0000000608117981 */ /* 0x000f68000c1e1900 */
[----:B------:R-:W5:Y:S04]  /*0240*/  LDG.E R10, desc[UR6][R24.64+-0x4] ;  /* 0xfffffc06180a7981 */ /* 0x000f68000c1e1900 */
[----:B------:R-:W5:Y:S04]  /*0250*/  LDG.E R0, desc[UR6][R6.64] ;  /* 0x0000000606007981 */ /* 0x000f68000c1e1900 */
[----:B------:R-:W5:Y:S01]  /*0260*/  LDG.E R19, desc[UR6][R24.64] ;  /* 0x0000000618137981 */ /* 0x000f62000c1e1900 */
[----:B--2---:R-:W-:Y:S01]  /*0270*/  IMAD R27, R5, R4, RZ ;  /* 0x00000004051b7224 */ /* 0x004fe200078e02ff */
[----:B------:R-:W-:-:S03]  /*0280*/  IADD3 R5, PT, PT, R21, 0x61a8, RZ ;  /* 0x000061a815057810 */ /* 0x000fc60007ffe0ff */
[----:B---3--:R-:W-:Y:S02]  /*0290*/  IMAD R16, R20, R16, R27 ;  /* 0x0000001014107224 */ /* 0x008fe400078e021b */
[----:B------:R-:W-:Y:S01]  /*02a0*/  IMAD.WIDE.U32 R4, R5, 0x4, R12 ;  /* 0x0000000405047825 */ /* 0x000fe200078e000c */
[----:B------:R-:W-:Y:S01]  /*02b0*/  IADD3 R27, PT, PT, R21, 0x7530, RZ ;  /* 0x00007530151b7810 */ /* 0x000fe20007ffe0ff */
[----:B------:R-:W2:Y:S02]  /*02c0*/  LDG.E R20, desc[UR6][R24.64+0xc] ;  /* 0x00000c0618147981 */ /* 0x000ea4000c1e1900 */
[----:B----4-:R-:W-:Y:S02]  /*02d0*/  IMAD R16, R2, R3, R16 ;  /* 0x0000000302107224 */ /* 0x010fe400078e0210 */
[----:B------:R-:W3:Y:S04]  /*02e0*/  LDG.E R2, desc[UR6][R4.64] ;  /* 0x0000000604027981 */ /* 0x000ee8000c1e1900 */
[----:B------:R-:W3:Y:S01]  /*02f0*/  LDG.E R3, desc[UR6][R24.64+0x4] ;  /* 0x0000040618037981 */ /* 0x000ee2000c1e1900 */
[----:B-----5:R-:W-:-:S02]  /*0300*/  IMAD R10, R10, R17, R16 ;  /* 0x000000110a0a7224 */ /* 0x020fc400078e0210 */
[----:B------:R-:W-:Y:S02]  /*0310*/  IMAD.WIDE.U32 R16, R27, 0x4, R12 ;  /* 0x000000041b107825 */ /* 0x000fe400078e000c */
[----:B------:R-:W4:Y:S02]  /*0320*/  LDG.E R27, desc[UR6][R24.64+0x8] ;  /* 0x00000806181b7981 */ /* 0x000f24000c1e1900 */
[----:B------:R-:W-:Y:S01]  /*0330*/  IMAD R10, R19, R0, R10 ;  /* 0x00000000130a7224 */ /* 0x000fe200078e020a */
[----:B------:R-:W-:Y:S01]  /*0340*/  IADD3 R19, PT, PT, R21, 0x88b8, RZ ;  /* 0x000088b815137810 */ /* 0x000fe20007ffe0ff */
[----:B------:R-:W4:Y:S04]  /*0350*/  LDG.E R0, desc[UR6][R16.64] ;  /* 0x0000000610007981 */ /* 0x000f28000c1e1900 */
[----:B------:R-:W-:-:S05]  /*0360*/  IMAD.WIDE.U32 R18, R19, 0x4, R12 ;  /* 0x0000000413127825 */ /* 0x000fca00078e000c */
[----:B------:R-:W2:Y:S01]  /*0370*/  LDG.E R25, desc[UR6][R18.64] ;  /* 0x0000000612197981 */ /* 0x000ea2000c1e1900 */
[----:B------:R-:W-:-:S04]  /*0380*/  IADD3 R6, P1, PT, R6, 0x27100, RZ ;  /* 0x0002710006067810 */ /* 0x000fc80007f3e0ff */
[----:B------:R-:W-:Y:S02]  /*0390*/  IADD3.X R7, PT, PT, RZ, R7, RZ, P1, !PT ;  /* 0x00000007ff077210 */ /* 0x000fe40000ffe4ff */
[----:B------:R-:W-:Y:S02]  /*03a0*/  IADD3 R21, PT, PT, R21, 0x9c40, RZ ;  /* 0x00009c4015157810 */ /* 0x000fe40007ffe0ff */
[----:B------:R-:W-:Y:S01]  /*03b0*/  IADD3 R23, PT, PT, R23, 0x8, RZ ;  /* 0x0000000817177810 */ /* 0x000fe20007ffe0ff */
[----:B------:R-:W-:Y:S01]  /*03c0*/  UMOV UR4, 0xafc8 ;  /* 0x0000afc800047882 */ /* 0x000fe20000000000 */
[----:B---3--:R-:W-:Y:S01]  /*03d0*/  IMAD R2, R3, R2, R10 ;  /* 0x0000000203027224 */ /* 0x008fe200078e020a */
[----:B------:R-:W-:-:S04]  /*03e0*/  IADD3 R10, P0, PT, R28, 0x27100, RZ ;  /* 0x000271001c0a7810 */ /* 0x000fc80007f1e0ff */
[----:B------:R-:W-:Y:S02]  /*03f0*/  IADD3.X R3, PT, PT, RZ, R29, RZ, P0, !PT ;  /* 0x0000001dff037210 */ /* 0x000fe400007fe4ff */
[----:B------:R-:W-:-:S04]  /*0400*/  IADD3 R8, P0, PT, R8, 0x27100, RZ ;  /* 0x0002710008087810 */ /* 0x000fc80007f1e0ff */
[----:B------:R-:W-:Y:S01]  /*0410*/  IADD3.X R9, PT, PT, RZ, R9, RZ, P0, !PT ;  /* 0x00000009ff097210 */ /* 0x000fe200007fe4ff */
[----:B----4-:R-:W-:Y:S01]  /*0420*/  IMAD R27, R27, R0, R2 ;  /* 0x000000001b1b7224 */ /* 0x010fe200078e0202 */
[----:B------:R-:W-:Y:S02]  /*0430*/  IADD3 R4, P0, PT, R4, 0x27100, RZ ;  /* 0x0002710004047810 */ /* 0x000fe40007f1e0ff */
[----:B------:R-:W-:Y:S02]  /*0440*/  IADD3 R2, P1, PT, R16, 0x27100, RZ ;  /* 0x0002710010027810 */ /* 0x000fe40007f3e0ff */
[----:B------:R-:W-:Y:S02]  /*0450*/  IADD3 R0, P2, PT, R18, 0x27100, RZ ;  /* 0x0002710012007810 */ /* 0x000fe40007f5e0ff */
[----:B------:R-:W-:Y:S02]  /*0460*/  IADD3.X R5, PT, PT, RZ, R5, RZ, P0, !PT ;  /* 0x00000005ff057210 */ /* 0x000fe400007fe4ff */
[----:B------:R-:W-:Y:S01]  /*0470*/  IADD3.X R17, PT, PT, RZ, R17, RZ, P1, !PT ;  /* 0x00000011ff117210 */ /* 0x000fe20000ffe4ff */
[----:B--2---:R-:W-:Y:S01]  /*0480*/  IMAD R20, R20, R25, R27 ;  /* 0x0000001914147224 */ /* 0x004fe200078e021b */
[----:B------:R-:W-:-:S07]  /*0490*/  IADD3.X R19, PT, PT, RZ, R19, RZ, P2, !PT ;  /* 0x00000013ff137210 */ /* 0x000fce00017fe4ff */
.L_x_0:
[----:B------:R-:W-:-:S04]  /*04a0*/  IMAD.WIDE R28, R21, 0x4, R12 ;  /* 0x00000004151c7825 */ /* 0x000fc800078e020c */
[----:B------:R-:W-:Y:S02]  /*04b0*/  IMAD.WIDE R24, R23, 0x4, R14 ;  /* 0x0000000417187825 */ /* 0x000fe400078e020e */
[----:B------:R0:W2:Y:S04]  /*04c0*/  LDG.E R29, desc[UR6][R28.64] ;  /* 0x000000061c1d7981 */ /* 0x0000a8000c1e1900 */
[----:B------:R-:W2:Y:S01]  /*04d0*/  LDG.E R16, desc[UR6][R24.64+-0x10] ;  /* 0xfffff00618107981 */ /* 0x000ea2000c1e1900 */
[----:B------:R-:W-:-:S03]  /*04e0*/  IADD3 R27, PT, PT, R21, 0x1388, RZ ;  /* 0x00001388151b7810 */ /* 0x000fc60007ffe0ff */
[----:B------:R-:W3:Y:S02]  /*04f0*/  LDG.E R18, desc[UR6][R24.64] ;  /* 0x0000000618127981 */ /* 0x000ee4000c1e1900 */
[----:B------:R-:W-:Y:S01]  /*0500*/  IMAD.WIDE.U32 R26, R27, 0x4, R12 ;  /* 0x000000041b1a7825 */ /* 0x000fe200078e000c */
[----:B0-----:R-:W-:-:S05]  /*0510*/  MOV R28, R10 ;  /* 0x0000000a001c7202 */ /* 0x001fca0000000f00 */
[----:B------:R-:W4:Y:S01]  /*0520*/  LDG.E R27, desc[UR6][R26.64] ;  /* 0x000000061a1b7981 */ /* 0x000f22000c1e1900 */
[----:B--2---:R-:W-:Y:S01]  /*0530*/  IMAD R20, R16, R29, R20 ;  /* 0x0000001d10147224 */ /* 0x004fe200078e0214 */
[----:B------:R-:W-:Y:S02]  /*0540*/  MOV R29, R3 ;  /* 0x00000003001d7202 */ /* 0x000fe40000000f00 */
[----:B------:R-:W4:Y:S04]  /*0550*/  LDG.E R16, desc[UR6][R24.64+-0xc] ;  /* 0xfffff40618107981 */ /* 0x000f28000c1e1900 */
[----:B------:R-:W2:Y:S04]  /*0560*/  LDG.E R10, desc[UR6][R28.64] ;  /* 0x000000061c0a7981 */ /* 0x000ea8000c1e1900 */
[----:B------:R-:W2:Y:S01]  /*0570*/  LDG.E R3, desc[UR6][R24.64+-0x8] ;  /* 0xfffff80618037981 */ /* 0x000ea2000c1e1900 */
[----:B----4-:R-:W-:-:S03]  /*0580*/  IMAD R16, R16, R27, R20 ;  /* 0x0000001b10107224 */ /* 0x010fc600078e0214 */
[----:B------:R-:W3:Y:S04]  /*0590*/  LDG.E R20, desc[UR6][R6.64] ;  /* 0x0000000606147981 */ /* 0x000ee8000c1e1900 */
[----:B------:R-:W4:Y:S01]  /*05a0*/  LDG.E R27, desc[UR6][R24.64+0x4] ;  /* 0x00000406181b7981 */ /* 0x000f22000c1e1900 */
[----:B--2---:R-:W-:-:S03]  /*05b0*/  IMAD R3, R3, R10, R16 ;  /* 0x0000000a03037224 */ /* 0x004fc600078e0210 */
[----:B------:R-:W2:Y:S04]  /*05c0*/  LDG.E R16, desc[UR6][R8.64] ;  /* 0x0000000608107981 */ /* 0x000ea8000c1e1900 */
[----:B------:R-:W2:Y:S02]  /*05d0*/  LDG.E R10, desc[UR6][R24.64+-0x4] ;  /* 0xfffffc06180a7981 */ /* 0x000ea4000c1e1900 */
[----:B--2---:R-:W-:Y:S01]  /*05e0*/  IMAD R3, R10, R16, R3 ;  /* 0x000000100a037224 */ /* 0x004fe200078e0203 */
[----:B------:R-:W-:Y:S01]  /*05f0*/  MOV R16, R2 ;  /* 0x0000000200107202 */ /* 0x000fe20000000f00 */
[----:B------:R-:W4:Y:S02]  /*0600*/  LDG.E R10, desc[UR6][R4.64] ;  /* 0x00000006040a7981 */ /* 0x000f24000c1e1900 */
[----:B---3--:R-:W-:-:S02]  /*0610*/  IMAD R18, R18, R20, R3 ;  /* 0x0000001412127224 */ /* 0x008fc400078e0203 */
[----:B------:R-:W2:Y:S04]  /*0620*/  LDG.E R3, desc[UR6][R16.64] ;  /* 0x0000000610037981 */ /* 0x000ea8000c1e1900 */
[----:B------:R-:W2:Y:S01]  /*0630*/  LDG.E R2, desc[UR6][R24.64+0x8] ;  /* 0x0000080618027981 */ /* 0x000ea2000c1e1900 */
[----:B----4-:R-:W-:Y:S01]  /*0640*/  IMAD R27, R27, R10, R18 ;  /* 0x0000000a1b1b7224 */ /* 0x010fe200078e0212 */
[----:B------:R-:W-:Y:S02]  /*0650*/  MOV R18, R0 ;  /* 0x0000000000127202 */ /* 0x000fe40000000f00 */
[----:B------:R0:W3:Y:S04]  /*0660*/  LDG.E R10, desc[UR6][R24.64+0xc] ;  /* 0x00000c06180a7981 */ /* 0x0000e8000c1e1900 */
[----:B------:R-:W3:Y:S01]  /*0670*/  LDG.E R20, desc[UR6][R18.64] ;  /* 0x0000000612147981 */ /* 0x000ee2000c1e1900 */
[----:B--2---:R-:W-:Y:S01]  /*0680*/  IMAD R0, R2, R3, R27 ;  /* 0x0000000302007224 */ /* 0x004fe200078e021b */
[----:B------:R-:W-:-:S02]  /*0690*/  IADD3 R27, PT, PT, R21, 0x9c40, RZ ;  /* 0x00009c40151b7810 */ /* 0x000fc40007ffe0ff */
[----:B------:R-:W-:-:S03]  /*06a0*/  IADD3 R3, PT, PT, R23, 0x8, RZ ;  /* 0x0000000817037810 */ /* 0x000fc60007ffe0ff */
[----:B------:R-:W-:-:S04]  /*06b0*/  IMAD.WIDE R26, R27, 0x4, R12 ;  /* 0x000000041b1a7825 */ /* 0x000fc800078e020c */
[----:B------:R-:W-:Y:S02]  /*06c0*/  IMAD.WIDE R2, R3, 0x4, R14 ;  /* 0x0000000403027825 */ /* 0x000fe400078e020e */
[----:B------:R-:W2:Y:S04]  /*06d0*/  LDG.E R27, desc[UR6][R26.64] ;  /* 0x000000061a1b7981 */ /* 0x000ea8000c1e1900 */
[----:B------:R-:W2:Y:S01]  /*06e0*/  LDG.E R22, desc[UR6][R2.64+-0x10] ;  /* 0xfffff00602167981 */ /* 0x000ea2000c1e1900 */
[----:B0-----:R-:W-:-:S05]  /*06f0*/  IADD3 R25, PT, PT, R21, 0xafc8, RZ ;  /* 0x0000afc815197810 */ /* 0x001fca0007ffe0ff */
[----:B------:R-:W-:-:S06]  /*0700*/  IMAD.WIDE.U32 R24, R25, 0x4, R12 ;  /* 0x0000000419187825 */ /* 0x000fcc00078e000c */
[----:B------:R-:W4:Y:S01]  /*0710*/  LDG.E R25, desc[UR6][R24.64] ;  /* 0x0000000618197981 */ /* 0x000f22000c1e1900 */
[----:B---3--:R-:W-:-:S03]  /*0720*/  IMAD R0, R10, R20, R0 ;  /* 0x000000140a007224 */ /* 0x008fc600078e0200 */
[----:B------:R-:W4:Y:S04]  /*0730*/  LDG.E R10, desc[UR6][R2.64+-0xc] ;  /* 0xfffff406020a7981 */ /* 0x000f28000c1e1900 */
[----:B------:R-:W3:Y:S01]  /*0740*/  LDG.E R20, desc[UR6][R2.64+-0x8] ;  /* 0xfffff80602147981 */ /* 0x000ee2000c1e1900 */
[----:B--2---:R-:W-:-:S03]  /*0750*/  IMAD R0, R22, R27, R0 ;  /* 0x0000001b16007224 */ /* 0x004fc600078e0200 */
[----:B------:R-:W3:Y:S04]  /*0760*/  LDG.E R22, desc[UR6][R28.64+0x27100] ;  /* 0x027100061c167981 */ /* 0x000ee8000c1e1900 */
[----:B------:R-:W2:Y:S01]  /*0770*/  LDG.E R27, desc[UR6][R2.64+-0x4] ;  /* 0xfffffc06021b7981 */ /* 0x000ea2000c1e1900 */
[----:B----4-:R-:W-:-:S03]  /*0780*/  IMAD R0, R10, R25, R0 ;  /* 0x000000190a007224 */ /* 0x010fc600078e0200 */
[----:B------:R-:W2:Y:S04]  /*0790*/  LDG.E R10, desc[UR6][R8.64+0x27100] ;  /* 0x02710006080a7981 */ /* 0x000ea8000c1e1900 */
[----:B------:R-:W4:Y:S01]  /*07a0*/  LDG.E R25, desc[UR6][R2.64+0x4] ;  /* 0x0000040602197981 */ /* 0x000f22000c1e1900 */
[----:B---3--:R-:W-:-:S03]  /*07b0*/  IMAD R0, R20, R22, R0 ;  /* 0x0000001614007224 */ /* 0x008fc600078e0200 */
[----:B------:R-:W3:Y:S04]  /*07c0*/  LDG.E R22, desc[UR6][R6.64+0x27100] ;  /* 0x0271000606167981 */ /* 0x000ee8000c1e1900 */
[----:B------:R-:W3:Y:S01]  /*07d0*/  LDG.E R20, desc[UR6][R2.64] ;  /* 0x0000000602147981 */ /* 0x000ee2000c1e1900 */
[----:B--2---:R-:W-:-:S03]  /*07e0*/  IMAD R0, R27, R10, R0 ;  /* 0x0000000a1b007224 */ /* 0x004fc600078e0200 */
[----:B------:R-:W4:Y:S04]  /*07f0*/  LDG.E R10, desc[UR6][R4.64+0x27100] ;  /* 0x02710006040a7981 */ /* 0x000f28000c1e1900 */
[----:B------:R-:W2:Y:S01]  /*0800*/  LDG.E R27, desc[UR6][R2.64+0x8] ;  /* 0x00000806021b7981 */ /* 0x000ea2000c1e1900 */
[----:B---3--:R-:W-:-:S03]  /*0810*/  IMAD R0, R20, R22, R0 ;  /* 0x0000001614007224 */ /* 0x008fc600078e0200 */
[----:B------:R-:W2:Y:S01]  /*0820*/  LDG.E R20, desc[UR6][R16.64+0x27100] ;  /* 0x0271000610147981 */ /* 0x000ea2000c1e1900 */
[----:B----4-:R-:W-:-:S03]  /*0830*/  IMAD R10, R25, R10, R0 ;  /* 0x0000000a190a7224 */ /* 0x010fc600078e0200 */
[----:B------:R-:W3:Y:S01]  /*0840*/  LDG.E R0, desc[UR6][R2.64+0xc] ;  /* 0x00000c0602007981 */ /* 0x000ee2000c1e1900 */
[----:B--2---:R-:W-:-:S03]  /*0850*/  IMAD R10, R27, R20, R10 ;  /* 0x000000141b0a7224 */ /* 0x004fc600078e020a */
[----:B------:R-:W3:Y:S01]  /*0860*/  LDG.E R20, desc[UR6][R18.64+0x27100] ;  /* 0x0271000612147981 */ /* 0x000ee2000c1e1900 */
[----:B------:R-:W-:Y:S02]  /*0870*/  IADD3 R25, PT, PT, R21, 0x13880, RZ ;  /* 0x0001388015197810 */ /* 0x000fe40007ffe0ff */
[----:B------:R-:W-:-:S03]  /*0880*/  IADD3 R24, PT, PT, R23, 0x10, RZ ;  /* 0x0000001017187810 */ /* 0x000fc60007ffe0ff */
[----:B------:R-:W-:-:S04]  /*0890*/  IMAD.WIDE R26, R25, 0x4, R12 ;  /* 0x00000004191a7825 */ /* 0x000fc800078e020c */
[----:B------:R-:W-:Y:S02]  /*08a0*/  IMAD.WIDE R24, R24, 0x4, R14 ;  /* 0x0000000418187825 */ /* 0x000fe400078e020e */
[----:B------:R-:W2:Y:S04]  /*08b0*/  LDG.E R27, desc[UR6][R26.64] ;  /* 0x000000061a1b7981 */ /* 0x000ea8000c1e1900 */
[----:B------:R-:W2:Y:S01]  /*08c0*/  LDG.E R22, desc[UR6][R24.64+-0x10] ;  /* 0xfffff00618167981 */ /* 0x000ea2000c1e1900 */
[----:B---3--:R-:W-:Y:S01]  /*08d0*/  IMAD R0, R0, R20, R10 ;  /* 0x0000001400007224 */ /* 0x008fe200078e020a */
[----:B------:R-:W-:Y:S02]  /*08e0*/  IADD3 R10, PT, PT, R21, 0x14c08, RZ ;  /* 0x00014c08150a7810 */ /* 0x000fe40007ffe0ff */
[----:B------:R-:W3:Y:S03]  /*08f0*/  LDG.E R20, desc[UR6][R24.64+-0x8] ;  /* 0xfffff80618147981 */ /* 0x000ee6000c1e1900 */
[----:B------:R-:W-:-:S02]  /*0900*/  IMAD.WIDE.U32 R2, R10, 0x4, R12 ;  /* 0x000000040a027825 */ /* 0x000fc400078e000c */
[----:B------:R-:W4:Y:S04]  /*0910*/  LDG.E R10, desc[UR6][R24.64+-0xc] ;  /* 0xfffff406180a7981 */ /* 0x000f28000c1e1900 */
[----:B------:R-:W4:Y:S01]  /*0920*/  LDG.E R3, desc[UR6][R2.64] ;  /* 0x0000000602037981 */ /* 0x000f22000c1e1900 */
[----:B--2---:R-:W-:-:S03]  /*0930*/  IMAD R0, R22, R27, R0 ;  /* 0x0000001b16007224 */ /* 0x004fc600078e0200 */
[----:B------:R-:W3:Y:S04]  /*0940*/  LDG.E R22, desc[UR6][R28.64+0x4e200] ;  /* 0x04e200061c167981 */ /* 0x000ee8000c1e1900 */
[----:B------:R-:W2:Y:S04]  /*0950*/  LDG.E R27, desc[UR6][R24.64+-0x4] ;  /* 0xfffffc06181b7981 */ /* 0x000ea8000c1e1900 */
[----:B------:R-:W5:Y:S01]  /*0960*/  LDG.E R2, desc[UR6][R4.64+0x4e200] ;  /* 0x04e2000604027981 */ /* 0x000f62000c1e1900 */
[----:B----4-:R-:W-:-:S03]  /*0970*/  IMAD R0, R10, R3, R0 ;  /* 0x000000030a007224 */ /* 0x010fc600078e0200 */
[----:B------:R-:W2:Y:S01]  /*0980*/  LDG.E R10, desc[UR6][R8.64+0x4e200] ;  /* 0x04e20006080a7981 */ /* 0x000ea2000c1e1900 */
[----:B---3--:R-:W-:-:S03]  /*0990*/  IMAD R0, R20, R22, R0 ;  /* 0x0000001614007224 */ /* 0x008fc600078e0200 */
[----:B------:R-:W5:Y:S04]  /*09a0*/  LDG.E R3, desc[UR6][R24.64+0x4] ;  /* 0x0000040618037981 */ /* 0x000f68000c1e1900 */
[----:B------:R-:W3:Y:S04]  /*09b0*/  LDG.E R22, desc[UR6][R6.64+0x4e200] ;  /* 0x04e2000606167981 */ /* 0x000ee8000c1e1900 */
[----:B------:R-:W3:Y:S01]  /*09c0*/  LDG.E R20, desc[UR6][R24.64] ;  /* 0x0000000618147981 */ /* 0x000ee2000c1e1900 */
[----:B--2---:R-:W-:-:S03]  /*09d0*/  IMAD R0, R27, R10, R0 ;  /* 0x0000000a1b007224 */ /* 0x004fc600078e0200 */
[----:B------:R-:W2:Y:S04]  /*09e0*/  LDG.E R10, desc[UR6][R16.64+0x4e200] ;  /* 0x04e20006100a7981 */ /* 0x000ea8000c1e1900 */
[----:B------:R-:W2:Y:S01]  /*09f0*/  LDG.E R27, desc[UR6][R24.64+0x8] ;  /* 0x00000806181b7981 */ /* 0x000ea2000c1e1900 */
[----:B---3--:R-:W-:-:S03]  /*0a00*/  IMAD R0, R20, R22, R0 ;  /* 0x0000001614007224 */ /* 0x008fc600078e0200 */
[----:B------:R-:W3:Y:S01]  /*0a10*/  LDG.E R20, desc[UR6][R18.64+0x4e200] ;  /* 0x04e2000612147981 */ /* 0x000ee2000c1e1900 */
[----:B-----5:R-:W-:-:S03]  /*0a20*/  IMAD R2, R3, R2, R0 ;  /* 0x0000000203027224 */ /* 0x020fc600078e0200 */
[----:B------:R-:W3:Y:S01]  /*0a30*/  LDG.E R0, desc[UR6][R24.64+0xc] ;  /* 0x00000c0618007981 */ /* 0x000ee2000c1e1900 */
[----:B------:R-:W-:Y:S01]  /*0a40*/  IADD3 R3, PT, PT, R21, 0x1d4c0, RZ ;  /* 0x0001d4c015037810 */ /* 0x000fe20007ffe0ff */
[----:B--2---:R-:W-:Y:S01]  /*0a50*/  IMAD R10, R27, R10, R2 ;  /* 0x0000000a1b0a7224 */ /* 0x004fe200078e0202 */
        /* <DEDUP_REMOVED lines=55> */
[----:B------:R2:W3:Y:S01]  /*0dd0*/  LDG.E R20, desc[UR6][R26.64+0xc] ;  /* 0x00000c061a147981 */ /* 0x0004e2000c1e1900 */
[----:B-----5:R-:W-:-:S03]  /*0de0*/  IMAD R0, R3, R2, R0 ;  /* 0x0000000203007224 */ /* 0x020fc600078e0200 */
[----:B------:R-:W3:Y:S01]  /*0df0*/  LDG.E R22, desc[UR6][R18.64+0x9c400] ;  /* 0x09c4000612167981 */ /* 0x000ee2000c1e1900 */
[----:B------:R-:W-:-:S05]  /*0e00*/  IADD3 R3, PT, PT, R21, 0x30d40, RZ ;  /* 0x00030d4015037810 */ /* 0x000fca0007ffe0ff */
[----:B------:R-:W-:-:S04]  /*0e10*/  IMAD.WIDE R2, R3, 0x4, R12 ;  /* 0x0000000403027825 */ /* 0x000fc800078e020c */
[----:B--2---:R-:W-:Y:S01]  /*0e20*/  IMAD R27, R25, R10, R0 ;  /* 0x0000000a191b7224 */ /* 0x004fe200078e0200 */
[----:B------:R-:W-:Y:S01]  /*0e30*/  IADD3 R25, PT, PT, R23, 0x28, RZ ;  /* 0x0000002817197810 */ /* 0x000fe20007ffe0ff */
[----:B------:R0:W2:Y:S04]  /*0e40*/  LDG.E R0, desc[UR6][R2.64] ;  /* 0x0000000602007981 */ /* 0x0000a8000c1e1900 */
[----:B------:R-:W-:-:S05]  /*0e50*/  IMAD.WIDE R24, R25, 0x4, R14 ;  /* 0x0000000419187825 */ /* 0x000fca00078e020e */
[----:B------:R-:W2:Y:S01]  /*0e60*/  LDG.E R10, desc[UR6][R24.64+-0x10] ;  /* 0xfffff006180a7981 */ /* 0x000ea2000c1e1900 */
[----:B---3--:R-:W-:Y:S01]  /*0e70*/  IMAD R22, R20, R22, R27 ;  /* 0x0000001614167224 */ /* 0x008fe200078e021b */
[----:B------:R-:W-:-:S05]  /*0e80*/  IADD3 R27, PT, PT, R21, 0x320c8, RZ ;  /* 0x000320c8151b7810 */ /* 0x000fca0007ffe0ff */
[----:B0-----:R-:W-:Y:S02]  /*0e90*/  IMAD.WIDE.U32 R2, R27, 0x4, R12 ;  /* 0x000000041b027825 */ /* 0x001fe400078e000c */
[----:B------:R-:W3:Y:S04]  /*0ea0*/  LDG.E R27, desc[UR6][R24.64+-0xc] ;  /* 0xfffff406181b7981 */ /* 0x000ee8000c1e1900 */
[----:B------:R-:W3:Y:S04]  /*0eb0*/  LDG.E R20, desc[UR6][R2.64] ;  /* 0x0000000602147981 */ /* 0x000ee8000c1e1900 */
[----:B------:R-:W4:Y:S04]  /*0ec0*/  LDG.E R2, desc[UR6][R4.64+0xc3500] ;  /* 0x0c35000604027981 */ /* 0x000f28000c1e1900 */
[----:B------:R-:W4:Y:S01]  /*0ed0*/  LDG.E R3, desc[UR6][R24.64+0x4] ;  /* 0x0000040618037981 */ /* 0x000f22000c1e1900 */
[----:B--2---:R-:W-:-:S03]  /*0ee0*/  IMAD R0, R10, R0, R22 ;  /* 0x000000000a007224 */ /* 0x004fc600078e0216 */
[----:B------:R-:W2:Y:S04]  /*0ef0*/  LDG.E R22, desc[UR6][R28.64+0xc3500] ;  /* 0x0c3500061c167981 */ /* 0x000ea8000c1e1900 */
[----:B------:R-:W2:Y:S01]  /*0f00*/  LDG.E R10, desc[UR6][R24.64+-0x8] ;  /* 0xfffff806180a7981 */ /* 0x000ea2000c1e1900 */
[----:B---3--:R-:W-:-:S03]  /*0f10*/  IMAD R0, R27, R20, R0 ;  /* 0x000000141b007224 */ /* 0x008fc600078e0200 */
[----:B------:R-:W3:Y:S04]  /*0f20*/  LDG.E R20, desc[UR6][R8.64+0xc3500] ;  /* 0x0c35000608147981 */ /* 0x000ee8000c1e1900 */
[----:B------:R-:W3:Y:S01]  /*0f30*/  LDG.E R27, desc[UR6][R24.64+-0x4] ;  /* 0xfffffc06181b7981 */ /* 0x000ee2000c1e1900 */
[----:B--2---:R-:W-:-:S03]  /*0f40*/  IMAD R0, R10, R22, R0 ;  /* 0x000000160a007224 */ /* 0x004fc600078e0200 */
[----:B------:R-:W2:Y:S04]  /*0f50*/  LDG.E R22, desc[UR6][R6.64+0xc3500] ;  /* 0x0c35000606167981 */ /* 0x000ea8000c1e1900 */
[----:B------:R-:W2:Y:S01]  /*0f60*/  LDG.E R10, desc[UR6][R24.64] ;  /* 0x00000006180a7981 */ /* 0x000ea2000c1e1900 */
[----:B---3--:R-:W-:-:S03]  /*0f70*/  IMAD R0, R27, R20, R0 ;  /* 0x000000141b007224 */ /* 0x008fc600078e0200 */
[----:B------:R-:W3:Y:S04]  /*0f80*/  LDG.E R27, desc[UR6][R24.64+0x8] ;  /* 0x00000806181b7981 */ /* 0x000ee8000c1e1900 */
[----:B------:R-:W5:Y:S04]  /*0f90*/  LDG.E R20, desc[UR6][R24.64+0xc] ;  /* 0x00000c0618147981 */ /* 0x000f68000c1e1900 */
[----:B------:R-:W5:Y:S01]  /*0fa0*/  LDG.E R25, desc[UR6][R18.64+0xc3500] ;  /* 0x0c35000612197981 */ /* 0x000f62000c1e1900 */
[----:B--2---:R-:W-:-:S03]  /*0fb0*/  IMAD R10, R10, R22, R0 ;  /* 0x000000160a0a7224 */ /* 0x004fc600078e0200 */
[----:B------:R-:W3:Y:S01]  /*0fc0*/  LDG.E R0, desc[UR6][R16.64+0xc3500] ;  /* 0x0c35000610007981 */ /* 0x000ee2000c1e1900 */
[----:B------:R-:W-:Y:S01]  /*0fd0*/  UIADD3 UR4, UPT, UPT, UR4, 0x3a980, URZ ;  /* 0x0003a98004047890 */ /* 0x000fe2000fffe0ff */
[----:B----4-:R-:W-:Y:S01]  /*0fe0*/  IMAD R2, R3, R2, R10 ;  /* 0x0000000203027224 */ /* 0x010fe200078e020a */
[----:B------:R-:W-:Y:S02]  /*0ff0*/  IADD3 R10, P0, PT, R28, 0xea600, RZ ;  /* 0x000ea6001c0a7810 */ /* 0x000fe40007f1e0ff */
[----:B------:R-:W-:Y:S01]  /*1000*/  UISETP.NE.AND UP0, UPT, UR4, 0x17d8bc8, UPT ;  /* 0x017d8bc80400788c */ /* 0x000fe2000bf05270 */
[----:B------:R-:W-:Y:S02]  /*1010*/  IADD3 R6, P1, PT, R6, 0xea600, RZ ;  /* 0x000ea60006067810 */ /* 0x000fe40007f3e0ff */
[----:B------:R-:W-:Y:S02]  /*1020*/  IADD3.X R3, PT, PT, RZ, R29, RZ, P0, !PT ;  /* 0x0000001dff037210 */ /* 0x000fe400007fe4ff */
[----:B------:R-:W-:-:S02]  /*1030*/  IADD3 R8, P0, PT, R8, 0xea600, RZ ;  /* 0x000ea60008087810 */ /* 0x000fc40007f1e0ff */
[----:B------:R-:W-:Y:S02]  /*1040*/  IADD3.X R7, PT, PT, RZ, R7, RZ, P1, !PT ;  /* 0x00000007ff077210 */ /* 0x000fe40000ffe4ff */
[----:B------:R-:W-:Y:S02]  /*1050*/  IADD3.X R9, PT, PT, RZ, R9, RZ, P0, !PT ;  /* 0x00000009ff097210 */ /* 0x000fe400007fe4ff */
[----:B------:R-:W-:Y:S02]  /*1060*/  IADD3 R4, P0, PT, R4, 0xea600, RZ ;  /* 0x000ea60004047810 */ /* 0x000fe40007f1e0ff */
[----:B------:R-:W-:Y:S02]  /*1070*/  IADD3 R21, PT, PT, R21, 0x3a980, RZ ;  /* 0x0003a98015157810 */ /* 0x000fe40007ffe0ff */
[----:B------:R-:W-:Y:S02]  /*1080*/  IADD3.X R5, PT, PT, RZ, R5, RZ, P0, !PT ;  /* 0x00000005ff057210 */ /* 0x000fe400007fe4ff */
[----:B------:R-:W-:Y:S01]  /*1090*/  IADD3 R23, PT, PT, R23, 0x30, RZ ;  /* 0x0000003017177810 */ /* 0x000fe20007ffe0ff */
[----:B---3--:R-:W-:Y:S01]  /*10a0*/  IMAD R27, R27, R0, R2 ;  /* 0x000000001b1b7224 */ /* 0x008fe200078e0202 */
[----:B------:R-:W-:-:S02]  /*10b0*/  IADD3 R2, P1, PT, R16, 0xea600, RZ ;  /* 0x000ea60010027810 */ /* 0x000fc40007f3e0ff */
[----:B------:R-:W-:Y:S01]  /*10c0*/  IADD3 R0, P2, PT, R18, 0xea600, RZ ;  /* 0x000ea60012007810 */ /* 0x000fe20007f5e0ff */
[----:B-----5:R-:W-:Y:S01]  /*10d0*/  IMAD R20, R20, R25, R27 ;  /* 0x0000001914147224 */ /* 0x020fe200078e021b */
[----:B------:R-:W-:Y:S02]  /*10e0*/  IADD3.X R17, PT, PT, RZ, R17, RZ, P1, !PT ;  /* 0x00000011ff117210 */ /* 0x000fe40000ffe4ff */
[----:B------:R-:W-:Y:S01]  /*10f0*/  IADD3.X R19, PT, PT, RZ, R19, RZ, P2, !PT ;  /* 0x00000013ff137210 */ /* 0x000fe200017fe4ff */
[----:B------:R-:W-:Y:S08]  /*1100*/  BRA.U UP0, `(.L_x_0) ;  /* 0xfffffff100e47547 */ /* 0x000ff0000b83ffff */
[----:B------:R-:W0:Y:S02]  /*1110*/  LDC.64 R2, c[0x0][0x390] ;  /* 0x0000e400ff027b82 */ /* 0x000e240000000a00 */
[----:B0-----:R-:W-:-:S05]  /*1120*/  IMAD.WIDE R2, R11, 0x4, R2 ;  /* 0x000000040b027825 */ /* 0x001fca00078e0202 */
[----:B------:R-:W-:Y:S01]  /*1130*/  STG.E desc[UR6][R2.64], R20 ;  /* 0x0000001402007986 */ /* 0x000fe2000c101906 */
[----:B------:R-:W-:Y:S05]  /*1140*/  EXIT ;  /* 0x000000000000794d */ /* 0x000fea0003800000 */
.L_x_1:
[----:B------:R-:W-:-:S00]  /*1150*/  BRA `(.L_x_1) ;  /* 0xfffffffc00fc7947 */ /* 0x000fc0000383ffff */
[----:B------:R-:W-:-:S00]  /*1160*/  NOP ;  /* 0x0000000000007918 */ /* 0x000fc00000000000 */
        /* <DEDUP_REMOVED lines=9> */
.L_x_2:


//--------------------- .nv.shared.reserved.0     --------------------------
	.section	.nv.shared.reserved.0,"aw",@nobits
	.weak		__nv_reservedSMEM_offset_0_alias
	.size		__nv_reservedSMEM_offset_0_alias, 0, 64
	.other		__nv_reservedSMEM_offset_0_alias,@"STO_CUDA_RESERVED_SHARED STV_DEFAULT"
__nv_reservedSMEM_offset_0_alias:
	.zero		0
	.zero		64


//--------------------- .nv.constant0._Z6matmulPiS_S_ --------------------------
	.section	.nv.constant0._Z6matmulPiS_S_,"a",@progbits
	.sectionflags	@""
	.align	4
.nv.constant0._Z6matmulPiS_S_:
	.zero		920


//--------------------- SYMBOLS --------------------------

	.type		.nv.reservedSmem.offset0,@object
	.size		.nv.reservedSmem.offset0,0x4
